//
// Generated by NVIDIA NVVM Compiler
//
// Compiler Build ID: CL-36424714
// Cuda compilation tools, release 13.0, V13.0.88
// Based on NVVM 20.0.0
//

.version 9.0
.target sm_100
.address_size 64

	// .globl	_Z9matmulGPUPfS_S_

.visible .entry _Z9matmulGPUPfS_S_(
	.param .u64 .ptr .align 1 _Z9matmulGPUPfS_S__param_0,
	.param .u64 .ptr .align 1 _Z9matmulGPUPfS_S__param_1,
	.param .u64 .ptr .align 1 _Z9matmulGPUPfS_S__param_2
)
{
	.reg .pred 	%p<2>;
	.reg .b32 	%r<20>;
	.reg .b32 	%f<52>;
	.reg .b64 	%rd<23>;

	ld.param.u64 	%rd6, [_Z9matmulGPUPfS_S__param_0];
	ld.param.u64 	%rd7, [_Z9matmulGPUPfS_S__param_1];
	ld.param.u64 	%rd8, [_Z9matmulGPUPfS_S__param_2];
	cvta.to.global.u64 	%rd9, %rd7;
	cvta.to.global.u64 	%rd10, %rd6;
	cvta.to.global.u64 	%rd1, %rd8;
	mov.u32 	%r8, %ctaid.x;
	mov.u32 	%r9, %ntid.x;
	mov.u32 	%r10, %tid.x;
	mad.lo.s32 	%r1, %r8, %r9, %r10;
	mov.u32 	%r11, %ctaid.y;
	mov.u32 	%r12, %ntid.y;
	mov.u32 	%r13, %tid.y;
	mad.lo.s32 	%r2, %r11, %r12, %r13;
	shl.b32 	%r14, %r1, 12;
	add.s32 	%r15, %r14, %r2;
	mul.wide.s32 	%rd11, %r15, 4;
	add.s64 	%rd12, %rd1, %rd11;
	mov.b32 	%r19, 0;
	st.global.u32 	[%rd12], %r19;
	add.s64 	%rd2, %rd10, 131072;
	mul.wide.u32 	%rd13, %r12, %r11;
	cvt.u64.u32 	%rd14, %r13;
	add.s64 	%rd15, %rd13, %rd14;
	shl.b64 	%rd16, %rd15, 14;
	add.s64 	%rd17, %rd16, %rd9;
	add.s64 	%rd22, %rd17, 32;
	mov.f32 	%f51, 0f00000000;
	mov.u32 	%r18, %r1;
$L__BB0_1:
	mul.wide.s32 	%rd18, %r18, 4;
	add.s64 	%rd19, %rd2, %rd18;
	ld.global.f32 	%f4, [%rd19+-131072];
	ld.global.f32 	%f5, [%rd22+-32];
	fma.rn.f32 	%f6, %f4, %f5, %f51;
	ld.global.f32 	%f7, [%rd19+-114688];
	ld.global.f32 	%f8, [%rd22+-28];
	fma.rn.f32 	%f9, %f7, %f8, %f6;
	ld.global.f32 	%f10, [%rd19+-98304];
	ld.global.f32 	%f11, [%rd22+-24];
	fma.rn.f32 	%f12, %f10, %f11, %f9;
	ld.global.f32 	%f13, [%rd19+-81920];
	ld.global.f32 	%f14, [%rd22+-20];
	fma.rn.f32 	%f15, %f13, %f14, %f12;
	ld.global.f32 	%f16, [%rd19+-65536];
	ld.global.f32 	%f17, [%rd22+-16];
	fma.rn.f32 	%f18, %f16, %f17, %f15;
	ld.global.f32 	%f19, [%rd19+-49152];
	ld.global.f32 	%f20, [%rd22+-12];
	fma.rn.f32 	%f21, %f19, %f20, %f18;
	ld.global.f32 	%f22, [%rd19+-32768];
	ld.global.f32 	%f23, [%rd22+-8];
	fma.rn.f32 	%f24, %f22, %f23, %f21;
	ld.global.f32 	%f25, [%rd19+-16384];
	ld.global.f32 	%f26, [%rd22+-4];
	fma.rn.f32 	%f27, %f25, %f26, %f24;
	ld.global.f32 	%f28, [%rd19];
	ld.global.f32 	%f29, [%rd22];
	fma.rn.f32 	%f30, %f28, %f29, %f27;
	ld.global.f32 	%f31, [%rd19+16384];
	ld.global.f32 	%f32, [%rd22+4];
	fma.rn.f32 	%f33, %f31, %f32, %f30;
	ld.global.f32 	%f34, [%rd19+32768];
	ld.global.f32 	%f35, [%rd22+8];
	fma.rn.f32 	%f36, %f34, %f35, %f33;
	ld.global.f32 	%f37, [%rd19+49152];
	ld.global.f32 	%f38, [%rd22+12];
	fma.rn.f32 	%f39, %f37, %f38, %f36;
	ld.global.f32 	%f40, [%rd19+65536];
	ld.global.f32 	%f41, [%rd22+16];
	fma.rn.f32 	%f42, %f40, %f41, %f39;
	ld.global.f32 	%f43, [%rd19+81920];
	ld.global.f32 	%f44, [%rd22+20];
	fma.rn.f32 	%f45, %f43, %f44, %f42;
	ld.global.f32 	%f46, [%rd19+98304];
	ld.global.f32 	%f47, [%rd22+24];
	fma.rn.f32 	%f48, %f46, %f47, %f45;
	ld.global.f32 	%f49, [%rd19+114688];
	ld.global.f32 	%f50, [%rd22+28];
	fma.rn.f32 	%f51, %f49, %f50, %f48;
	add.s32 	%r19, %r19, 16;
	add.s32 	%r18, %r18, 65536;
	add.s64 	%rd22, %rd22, 64;
	setp.ne.s32 	%p1, %r19, 4096;
	@%p1 bra 	$L__BB0_1;
	shl.b32 	%r16, %r2, 12;
	add.s32 	%r17, %r16, %r1;
	mul.wide.s32 	%rd20, %r17, 4;
	add.s64 	%rd21, %rd1, %rd20;
	st.global.f32 	[%rd21], %f51;
	ret;

}


// ===== COMPILED SASS (sm_100) =====

	.target	sm_100

	.elftype	@"ET_EXEC"


//--------------------- .note.nv.tkinfo           --------------------------
	.section	.note.nv.tkinfo,"",@"SHT_NOTE"
	.sectionflags	@"SHF_NOTE_NV_TKINFO"
	.tkinfo
        /*0018*/ 	.word	0x00000002
        /*0030*/ 	.string	""
        /*0030*/ 	.string	"ptxas"
        /*0030*/ 	.string	"Cuda compilation tools, release 13.0, V13.0.88"
        /*0030*/ 	.string	"Build cuda_13.0.r13.0/compiler.36424714_0"
        /*0030*/ 	.string	"-arch sm_100 -m 64 "



//--------------------- .note.nv.cuinfo           --------------------------
	.section	.note.nv.cuinfo,"",@"SHT_NOTE"
	.sectionflags	@"SHF_NOTE_NV_CUINFO"
        /*0018*/ 	.short	0x0002
        /*001a*/ 	.short	0x0064
        /*001c*/ 	.short	0x0082
	.zero		2


//--------------------- .nv.info                  --------------------------
	.section	.nv.info,"",@"SHT_CUDA_INFO"
	.align	4


	//----- nvinfo : EIATTR_REGCOUNT
	.align		4
        /*0000*/ 	.byte	0x04, 0x2f
        /*0002*/ 	.short	(.L_1 - .L_0)
	.align		4
.L_0:
        /*0004*/ 	.word	index@(_Z9matmulGPUPfS_S_)
        /*0008*/ 	.word	0x00000020


	//----- nvinfo : EIATTR_FRAME_SIZE
	.align		4
.L_1:
        /*000c*/ 	.byte	0x04, 0x11
        /*000e*/ 	.short	(.L_3 - .L_2)
	.align		4
.L_2:
        /*0010*/ 	.word	index@(_Z9matmulGPUPfS_S_)
        /*0014*/ 	.word	0x00000000


	//----- nvinfo : EIATTR_MIN_STACK_SIZE
	.align		4
.L_3:
        /*0018*/ 	.byte	0x04, 0x12
        /*001a*/ 	.short	(.L_5 - .L_4)
	.align		4
.L_4:
        /*001c*/ 	.word	index@(_Z9matmulGPUPfS_S_)
        /*0020*/ 	.word	0x00000000
.L_5:


//--------------------- .nv.compat                --------------------------
	.section	.nv.compat,"",@"SHT_CUDA_COMPAT_INFO"
	.align	4
        /*0000*/ 	.byte	0x02, 0x09, 0x00, 0x00, 0x02, 0x02, 0x01, 0x00, 0x02, 0x05, 0x05, 0x00, 0x03, 0x07, 0x01, 0x01
        /*0010*/ 	.byte	0x02, 0x03, 0x00, 0x00, 0x02, 0x06, 0x01, 0x00, 0x04, 0x0b, 0x08, 0x00, 0x09, 0x00, 0x00, 0x00
        /*0020*/ 	.byte	0x00, 0x00, 0x00, 0x00


//--------------------- .nv.info._Z9matmulGPUPfS_S_ --------------------------
	.section	.nv.info._Z9matmulGPUPfS_S_,"",@"SHT_CUDA_INFO"
	.sectionflags	@""
	.align	4


	//----- nvinfo : EIATTR_CUDA_API_VERSION
	.align		4
        /*0000*/ 	.byte	0x04, 0x37
        /*0002*/ 	.short	(.L_7 - .L_6)
.L_6:
        /*0004*/ 	.word	0x00000082


	//----- nvinfo : EIATTR_KPARAM_INFO
	.align		4
.L_7:
        /*0008*/ 	.byte	0x04, 0x17
        /*000a*/ 	.short	(.L_9 - .L_8)
.L_8:
        /*000c*/ 	.word	0x00000000
        /*0010*/ 	.short	0x0002
        /*0012*/ 	.short	0x0010
        /*0014*/ 	.byte	0x00, 0xf5, 0x21, 0x00


	//----- nvinfo : EIATTR_KPARAM_INFO
	.align		4
.L_9:
        /*0018*/ 	.byte	0x04, 0x17
        /*001a*/ 	.short	(.L_11 - .L_10)
.L_10:
        /*001c*/ 	.word	0x00000000
        /*0020*/ 	.short	0x0001
        /*0022*/ 	.short	0x0008
        /*0024*/ 	.byte	0x00, 0xf5, 0x21, 0x00


	//----- nvinfo : EIATTR_KPARAM_INFO
	.align		4
.L_11:
        /*0028*/ 	.byte	0x04, 0x17
        /*002a*/ 	.short	(.L_13 - .L_12)
.L_12:
        /*002c*/ 	.word	0x00000000
        /*0030*/ 	.short	0x0000
        /*0032*/ 	.short	0x0000
        /*0034*/ 	.byte	0x00, 0xf5, 0x21, 0x00


	//----- nvinfo : EIATTR_SPARSE_MMA_MASK
	.align		4
.L_13:
        /*0038*/ 	.byte	0x03, 0x50
        /*003a*/ 	.short	0x0000


	//----- nvinfo : EIATTR_MAXREG_COUNT
	.align		4
        /*003c*/ 	.byte	0x03, 0x1b
        /*003e*/ 	.short	0x00ff


	//----- nvinfo : EIATTR_MERCURY_ISA_VERSION
	.align		4
        /*0040*/ 	.byte	0x03, 0x5f
        /*0042*/ 	.short	0x0101


	//----- nvinfo : EIATTR_VRC_CTA_INIT_COUNT
	.align		4
        /*0044*/ 	.byte	0x02, 0x4a
	.zero		1
	.zero		1


	//----- nvinfo : EIATTR_EXIT_INSTR_OFFSETS
	.align		4
        /*0048*/ 	.byte	0x04, 0x1c
        /*004a*/ 	.short	(.L_15 - .L_14)


	//   ....[0]....
.L_14:
        /*004c*/ 	.word	0x00000570


	//----- nvinfo : EIATTR_CBANK_PARAM_SIZE
	.align		4
.L_15:
        /*0050*/ 	.byte	0x03, 0x19
        /*0052*/ 	.short	0x0018


	//----- nvinfo : EIATTR_PARAM_CBANK
	.align		4
        /*0054*/ 	.byte	0x04, 0x0a
        /*0056*/ 	.short	(.L_17 - .L_16)
	.align		4
.L_16:
        /*0058*/ 	.word	index@(.nv.constant0._Z9matmulGPUPfS_S_)
        /*005c*/ 	.short	0x0380
        /*005e*/ 	.short	0x0018


	//----- nvinfo : EIATTR_SW_WAR
	.align		4
.L_17:
        /*0060*/ 	.byte	0x04, 0x36
        /*0062*/ 	.short	(.L_19 - .L_18)
.L_18:
        /*0064*/ 	.word	0x00000008
.L_19:


//--------------------- .nv.callgraph             --------------------------
	.section	.nv.callgraph,"",@"SHT_CUDA_CALLGRAPH"
	.align	4
	.sectionentsize	8
	.align		4
        /*0000*/ 	.word	0x00000000
	.align		4
        /*0004*/ 	.word	0xffffffff
	.align		4
        /*0008*/ 	.word	0x00000000
	.align		4
        /*000c*/ 	.word	0xfffffffe
	.align		4
        /*0010*/ 	.word	0x00000000
	.align		4
        /*0014*/ 	.word	0xfffffffd
	.align		4
        /*0018*/ 	.word	0x00000000
	.align		4
        /*001c*/ 	.word	0xfffffffc


//--------------------- .text._Z9matmulGPUPfS_S_  --------------------------
	.section	.text._Z9matmulGPUPfS_S_,"ax",@progbits
	.align	128
        .global         _Z9matmulGPUPfS_S_
        .type           _Z9matmulGPUPfS_S_,@function
        .size           _Z9matmulGPUPfS_S_,(.L_x_2 - _Z9matmulGPUPfS_S_)
        .other          _Z9matmulGPUPfS_S_,@"STO_CUDA_ENTRY STV_DEFAULT"
_Z9matmulGPUPfS_S_:
.text._Z9matmulGPUPfS_S_:
[----:B------:R-:W-:Y:S01]  /*0000*/  LDC R1, c[0x0][0x37c] ;  /* 0x0000df00ff017b82 */ /* 0x000fe20000000800 */
[----:B------:R-:W0:Y:S07]  /*0010*/  S2R R5, SR_TID.X ;  /* 0x0000000000057919 */ /* 0x000e2e0000002100 */
[----:B------:R-:W0:Y:S01]  /*0020*/  LDC R0, c[0x0][0x360] ;  /* 0x0000d800ff007b82 */ /* 0x000e220000000800 */
[----:B------:R-:W1:Y:S01]  /*0030*/  LDCU.128 UR8, c[0x0][0x380] ;  /* 0x00007000ff0877ac */ /* 0x000e620008000c00 */
[----:B------:R-:W-:Y:S01]  /*0040*/  HFMA2 R7, -RZ, RZ, 0, 0 ;  /* 0x00000000ff077431 */ /* 0x000fe200000001ff */
[----:B------:R-:W2:Y:S01]  /*0050*/  S2R R6, SR_TID.Y ;  /* 0x0000000000067919 */ /* 0x000ea20000002200 */
[----:B------:R-:W-:Y:S01]  /*0060*/  MOV R26, RZ ;  /* 0x000000ff001a7202 */ /* 0x000fe20000000f00 */
[----:B------:R-:W3:Y:S03]  /*0070*/  LDCU.64 UR12, c[0x0][0x358] ;  /* 0x00006b00ff0c77ac */ /* 0x000ee60008000a00 */
[----:B------:R-:W0:Y:S08]  /*0080*/  S2UR UR4, SR_CTAID.X ;  /* 0x00000000000479c3 */ /* 0x000e300000002500 */
[----:B------:R-:W2:Y:S08]  /*0090*/  S2UR UR5, SR_CTAID.Y ;  /* 0x00000000000579c3 */ /* 0x000eb00000002600 */
[----:B------:R-:W2:Y:S08]  /*00a0*/  LDC R11, c[0x0][0x364] ;  /* 0x0000d900ff0b7b82 */ /* 0x000eb00000000800 */
[----:B------:R-:W4:Y:S01]  /*00b0*/  LDC.64 R2, c[0x0][0x390] ;  /* 0x0000e400ff027b82 */ /* 0x000f220000000a00 */
[----:B0-----:R-:W-:Y:S01]  /*00c0*/  IMAD R0, R0, UR4, R5 ;  /* 0x0000000400007c24 */ /* 0x001fe2000f8e0205 */
[----:B------:R-:W-:-:S04]  /*00d0*/  UMOV UR4, URZ ;  /* 0x000000ff00047c82 */ /* 0x000fc80008000000 */
[----:B------:R-:W-:Y:S01]  /*00e0*/  MOV R10, R0 ;  /* 0x00000000000a7202 */ /* 0x000fe20000000f00 */
[C-C-:B--2---:R-:W-:Y:S02]  /*00f0*/  IMAD R9, R11.reuse, UR5, R6.reuse ;  /* 0x000000050b097c24 */ /* 0x144fe4000f8e0206 */
[----:B------:R-:W-:Y:S01]  /*0100*/  IMAD.WIDE.U32 R6, R11, UR5, R6 ;  /* 0x000000050b067c25 */ /* 0x000fe2000f8e0006 */
[----:B-1----:R-:W-:Y:S02]  /*0110*/  UIADD3 UR5, UP0, UPT, UR8, 0x20000, URZ ;  /* 0x0002000008057890 */ /* 0x002fe4000ff1e0ff */
[----:B------:R-:W-:Y:S02]  /*0120*/  LEA R5, R0, R9, 0xc ;  /* 0x0000000900057211 */ /* 0x000fe400078e60ff */
[----:B------:R-:W-:Y:S01]  /*0130*/  LEA R8, P0, R6, UR10, 0xe ;  /* 0x0000000a06087c11 */ /* 0x000fe2000f8070ff */
[----:B------:R-:W-:Y:S02]  /*0140*/  UIADD3.X UR6, UPT, UPT, URZ, UR9, URZ, UP0, !UPT ;  /* 0x00000009ff067290 */ /* 0x000fe400087fe4ff */
[----:B----4-:R-:W-:Y:S01]  /*0150*/  IMAD.WIDE R4, R5, 0x4, R2 ;  /* 0x0000000405047825 */ /* 0x010fe200078e0202 */
[----:B------:R-:W-:-:S02]  /*0160*/  IADD3 R8, P1, PT, R8, 0x20, RZ ;  /* 0x0000002008087810 */ /* 0x000fc40007f3e0ff */
[----:B------:R-:W-:Y:S02]  /*0170*/  LEA.HI.X R6, R6, UR11, R7, 0xe, P0 ;  /* 0x0000000b06067c11 */ /* 0x000fe400080f7407 */
[----:B---3--:R0:W-:Y:S02]  /*0180*/  STG.E desc[UR12][R4.64], RZ ;  /* 0x000000ff04007986 */ /* 0x0081e4000c10190c */
[----:B0-----:R-:W-:-:S07]  /*0190*/  IADD3.X R5, PT, PT, RZ, R6, RZ, P1, !PT ;  /* 0x00000006ff057210 */ /* 0x001fce0000ffe4ff */
.L_x_0:
[----:B------:R-:W-:Y:S02]  /*01a0*/  MOV R6, UR5 ;  /* 0x0000000500067c02 */ /* 0x000fe40008000f00 */
[----:B------:R-:W-:Y:S02]  /*01b0*/  MOV R7, UR6 ;  /* 0x0000000600077c02 */ /* 0x000fe40008000f00 */
[----:B------:R-:W-:Y:S01]  /*01c0*/  MOV R4, R8 ;  /* 0x0000000800047202 */ /* 0x000fe20000000f00 */
[----:B------:R-:W-:-:S04]  /*01d0*/  IMAD.WIDE R6, R10, 0x4, R6 ;  /* 0x000000040a067825 */ /* 0x000fc800078e0206 */
[----:B------:R-:W2:Y:S04]  /*01e0*/  LDG.E R8, desc[UR12][R4.64+-0x20] ;  /* 0xffffe00c04087981 */ /* 0x000ea8000c1e1900 */
[----:B------:R-:W2:Y:S04]  /*01f0*/  LDG.E R11, desc[UR12][R6.64+-0x20000] ;  /* 0xfe00000c060b7981 */ /* 0x000ea8000c1e1900 */
[----:B------:R-:W3:Y:S04]  /*0200*/  LDG.E R12, desc[UR12][R4.64+-0x1c] ;  /* 0xffffe40c040c7981 */ /* 0x000ee8000c1e1900 */
[----:B------:R-:W3:Y:S04]  /*0210*/  LDG.E R13, desc[UR12][R6.64+-0x1c000] ;  /* 0xfe40000c060d7981 */ /* 0x000ee8000c1e1900 */
[----:B------:R-:W4:Y:S04]  /*0220*/  LDG.E R16, desc[UR12][R4.64+-0x18] ;  /* 0xffffe80c04107981 */ /* 0x000f28000c1e1900 */
[----:B------:R-:W4:Y:S04]  /*0230*/  LDG.E R17, desc[UR12][R6.64+-0x18000] ;  /* 0xfe80000c06117981 */ /* 0x000f28000c1e1900 */
[----:B------:R-:W5:Y:S04]  /*0240*/  LDG.E R18, desc[UR12][R4.64+-0x14] ;  /* 0xffffec0c04127981 */ /* 0x000f68000c1e1900 */
        /* <DEDUP_REMOVED lines=8> */
[----:B------:R0:W5:Y:S01]  /*02d0*/  LDG.E R27, desc[UR12][R4.64+0x1c] ;  /* 0x00001c0c041b7981 */ /* 0x000162000c1e1900 */
[----:B--2---:R-:W-:-:S03]  /*02e0*/  FFMA R26, R11, R8, R26 ;  /* 0x000000080b1a7223 */ /* 0x004fc6000000001a */
[----:B------:R-:W2:Y:S04]  /*02f0*/  LDG.E R11, desc[UR12][R4.64+-0x4] ;  /* 0xfffffc0c040b7981 */ /* 0x000ea8000c1e1900 */
[----:B------:R-:W2:Y:S01]  /*0300*/  LDG.E R8, desc[UR12][R6.64+-0x4000] ;  /* 0xffc0000c06087981 */ /* 0x000ea2000c1e1900 */
[----:B---3--:R-:W-:-:S03]  /*0310*/  FFMA R26, R13, R12, R26 ;  /* 0x0000000c0d1a7223 */ /* 0x008fc6000000001a */
[----:B------:R-:W3:Y:S04]  /*0320*/  LDG.E R12, desc[UR12][R4.64] ;  /* 0x0000000c040c7981 */ /* 0x000ee8000c1e1900 */
[----:B------:R-:W3:Y:S01]  /*0330*/  LDG.E R13, desc[UR12][R6.64] ;  /* 0x0000000c060d7981 */ /* 0x000ee2000c1e1900 */
[----:B----4-:R-:W-:-:S03]  /*0340*/  FFMA R26, R17, R16, R26 ;  /* 0x00000010111a7223 */ /* 0x010fc6000000001a */
[----:B------:R-:W4:Y:S04]  /*0350*/  LDG.E R17, desc[UR12][R4.64+0x4] ;  /* 0x0000040c04117981 */ /* 0x000f28000c1e1900 */
[----:B------:R-:W4:Y:S01]  /*0360*/  LDG.E R16, desc[UR12][R6.64+0x4000] ;  /* 0x0040000c06107981 */ /* 0x000f22000c1e1900 */
[----:B-----5:R-:W-:-:S03]  /*0370*/  FFMA R26, R19, R18, R26 ;  /* 0x00000012131a7223 */ /* 0x020fc6000000001a */
[----:B------:R-:W5:Y:S04]  /*0380*/  LDG.E R19, desc[UR12][R4.64+0x8] ;  /* 0x0000080c04137981 */ /* 0x000f68000c1e1900 */
[----:B------:R-:W5:Y:S01]  /*0390*/  LDG.E R18, desc[UR12][R6.64+0x8000] ;  /* 0x0080000c06127981 */ /* 0x000f62000c1e1900 */
[----:B------:R-:W-:-:S03]  /*03a0*/  FFMA R26, R21, R20, R26 ;  /* 0x00000014151a7223 */ /* 0x000fc6000000001a */
[----:B------:R-:W5:Y:S04]  /*03b0*/  LDG.E R21, desc[UR12][R4.64+0xc] ;  /* 0x00000c0c04157981 */ /* 0x000f68000c1e1900 */
[----:B------:R-:W5:Y:S01]  /*03c0*/  LDG.E R20, desc[UR12][R6.64+0xc000] ;  /* 0x00c0000c06147981 */ /* 0x000f62000c1e1900 */
[----:B------:R-:W-:-:S03]  /*03d0*/  FFMA R25, R23, R22, R26 ;  /* 0x0000001617197223 */ /* 0x000fc6000000001a */
[----:B------:R-:W5:Y:S04]  /*03e0*/  LDG.E R22, desc[UR12][R4.64+0x10] ;  /* 0x0000100c04167981 */ /* 0x000f68000c1e1900 */
[----:B------:R-:W5:Y:S01]  /*03f0*/  LDG.E R23, desc[UR12][R6.64+0x10000] ;  /* 0x0100000c06177981 */ /* 0x000f62000c1e1900 */
[----:B------:R-:W-:-:S03]  /*0400*/  FFMA R29, R14, R15, R25 ;  /* 0x0000000f0e1d7223 */ /* 0x000fc60000000019 */
[----:B------:R-:W5:Y:S04]  /*0410*/  LDG.E R25, desc[UR12][R4.64+0x14] ;  /* 0x0000140c04197981 */ /* 0x000f68000c1e1900 */
[----:B------:R-:W5:Y:S04]  /*0420*/  LDG.E R14, desc[UR12][R4.64+0x18] ;  /* 0x0000180c040e7981 */ /* 0x000f68000c1e1900 */
[----:B------:R-:W5:Y:S04]  /*0430*/  LDG.E R15, desc[UR12][R6.64+0x18000] ;  /* 0x0180000c060f7981 */ /* 0x000f68000c1e1900 */
[----:B------:R-:W5:Y:S01]  /*0440*/  LDG.E R26, desc[UR12][R6.64+0x1c000] ;  /* 0x01c0000c061a7981 */ /* 0x000f62000c1e1900 */
[----:B------:R-:W-:-:S04]  /*0450*/  UIADD3 UR4, UPT, UPT, UR4, 0x10, URZ ;  /* 0x0000001004047890 */ /* 0x000fc8000fffe0ff */
[----:B------:R-:W-:Y:S01]  /*0460*/  UISETP.NE.AND UP0, UPT, UR4, 0x1000, UPT ;  /* 0x000010000400788c */ /* 0x000fe2000bf05270 */
[----:B------:R-:W-:Y:S01]  /*0470*/  IADD3 R10, PT, PT, R10, 0x10000, RZ ;  /* 0x000100000a0a7810 */ /* 0x000fe20007ffe0ff */
[----:B--2---:R-:W-:-:S04]  /*0480*/  FFMA R8, R8, R11, R29 ;  /* 0x0000000b08087223 */ /* 0x004fc8000000001d */
[----:B---3--:R-:W-:-:S04]  /*0490*/  FFMA R13, R13, R12, R8 ;  /* 0x0000000c0d0d7223 */ /* 0x008fc80000000008 */
[----:B----4-:R-:W-:-:S04]  /*04a0*/  FFMA R13, R16, R17, R13 ;  /* 0x00000011100d7223 */ /* 0x010fc8000000000d */
[----:B-----5:R-:W-:-:S04]  /*04b0*/  FFMA R13, R18, R19, R13 ;  /* 0x00000013120d7223 */ /* 0x020fc8000000000d */
[----:B------:R-:W-:-:S04]  /*04c0*/  FFMA R20, R20, R21, R13 ;  /* 0x0000001514147223 */ /* 0x000fc8000000000d */
[----:B------:R-:W-:-:S04]  /*04d0*/  FFMA R23, R23, R22, R20 ;  /* 0x0000001617177223 */ /* 0x000fc80000000014 */
[----:B------:R-:W-:Y:S01]  /*04e0*/  FFMA R24, R24, R25, R23 ;  /* 0x0000001918187223 */ /* 0x000fe20000000017 */
[----:B------:R-:W-:-:S03]  /*04f0*/  IADD3 R8, P0, PT, R4, 0x40, RZ ;  /* 0x0000004004087810 */ /* 0x000fc60007f1e0ff */
[----:B------:R-:W-:Y:S01]  /*0500*/  FFMA R15, R15, R14, R24 ;  /* 0x0000000e0f0f7223 */ /* 0x000fe20000000018 */
[----:B0-----:R-:W-:-:S03]  /*0510*/  IADD3.X R5, PT, PT, RZ, R5, RZ, P0, !PT ;  /* 0x00000005ff057210 */ /* 0x001fc600007fe4ff */
[----:B------:R-:W-:Y:S01]  /*0520*/  FFMA R26, R26, R27, R15 ;  /* 0x0000001b1a1a7223 */ /* 0x000fe2000000000f */
[----:B------:R-:W-:Y:S06]  /*0530*/  BRA.U UP0, `(.L_x_0) ;  /* 0xfffffffd00187547 */ /* 0x000fec000b83ffff */
[----:B------:R-:W-:-:S05]  /*0540*/  LEA R9, R9, R0, 0xc ;  /* 0x0000000009097211 */ /* 0x000fca00078e60ff */
[----:B------:R-:W-:-:S05]  /*0550*/  IMAD.WIDE R2, R9, 0x4, R2 ;  /* 0x0000000409027825 */ /* 0x000fca00078e0202 */
[----:B------:R-:W-:Y:S01]  /*0560*/  STG.E desc[UR12][R2.64], R26 ;  /* 0x0000001a02007986 */ /* 0x000fe2000c10190c */
[----:B------:R-:W-:Y:S05]  /*0570*/  EXIT ;  /* 0x000000000000794d */ /* 0x000fea0003800000 */
.L_x_1:
[----:B------:R-:W-:-:S00]  /*0580*/  BRA `(.L_x_1) ;  /* 0xfffffffc00fc7947 */ /* 0x000fc0000383ffff */
[----:B------:R-:W-:-:S00]  /*0590*/  NOP ;  /* 0x0000000000007918 */ /* 0x000fc00000000000 */
        /* <DEDUP_REMOVED lines=14> */
.L_x_2:


//--------------------- .nv.shared.reserved.0     --------------------------
	.section	.nv.shared.reserved.0,"aw",@nobits
	.weak		__nv_reservedSMEM_offset_0_alias
	.size		__nv_reservedSMEM_offset_0_alias, 0, 64
	.other		__nv_reservedSMEM_offset_0_alias,@"STO_CUDA_RESERVED_SHARED STV_DEFAULT"
__nv_reservedSMEM_offset_0_alias:
	.zero		0
	.zero		64


//--------------------- .nv.constant0._Z9matmulGPUPfS_S_ --------------------------
	.section	.nv.constant0._Z9matmulGPUPfS_S_,"a",@progbits
	.sectionflags	@""
	.align	4
.nv.constant0._Z9matmulGPUPfS_S_:
	.zero		920


//--------------------- SYMBOLS --------------------------

	.type		.nv.reservedSmem.offset0,@object
	.size		.nv.reservedSmem.offset0,0x4
